//
// Generated by NVIDIA NVVM Compiler
//
// Compiler Build ID: CL-36424714
// Cuda compilation tools, release 13.0, V13.0.88
// Based on NVVM 20.0.0
//

.version 9.0
.target sm_100
.address_size 64

	// .globl	_Z17huber_loss_kernelPKfS0_Pfm

.visible .entry _Z17huber_loss_kernelPKfS0_Pfm(
	.param .u64 .ptr .align 1 _Z17huber_loss_kernelPKfS0_Pfm_param_0,
	.param .u64 .ptr .align 1 _Z17huber_loss_kernelPKfS0_Pfm_param_1,
	.param .u64 .ptr .align 1 _Z17huber_loss_kernelPKfS0_Pfm_param_2,
	.param .u64 _Z17huber_loss_kernelPKfS0_Pfm_param_3
)
{
	.reg .pred 	%p<4>;
	.reg .b32 	%r<7>;
	.reg .b32 	%f<9>;
	.reg .b64 	%rd<17>;

	ld.param.u64 	%rd8, [_Z17huber_loss_kernelPKfS0_Pfm_param_0];
	ld.param.u64 	%rd9, [_Z17huber_loss_kernelPKfS0_Pfm_param_1];
	ld.param.u64 	%rd10, [_Z17huber_loss_kernelPKfS0_Pfm_param_2];
	ld.param.u64 	%rd11, [_Z17huber_loss_kernelPKfS0_Pfm_param_3];
	mov.u32 	%r2, %ctaid.x;
	mov.u32 	%r3, %ntid.x;
	mov.u32 	%r4, %tid.x;
	mad.lo.s32 	%r5, %r2, %r3, %r4;
	cvt.u64.u32 	%rd16, %r5;
	mov.u32 	%r6, %nctaid.x;
	mul.lo.s32 	%r1, %r3, %r6;
	setp.le.u64 	%p1, %rd11, %rd16;
	@%p1 bra 	$L__BB0_3;
	cvt.u64.u32 	%rd2, %r1;
	cvta.to.global.u64 	%rd3, %rd8;
	cvta.to.global.u64 	%rd4, %rd9;
	cvta.to.global.u64 	%rd5, %rd10;
$L__BB0_2:
	shl.b64 	%rd12, %rd16, 2;
	add.s64 	%rd13, %rd3, %rd12;
	ld.global.f32 	%f1, [%rd13];
	add.s64 	%rd14, %rd4, %rd12;
	ld.global.f32 	%f2, [%rd14];
	sub.f32 	%f3, %f1, %f2;
	abs.f32 	%f4, %f3;
	setp.lt.f32 	%p2, %f4, 0f3F800000;
	mul.f32 	%f5, %f3, 0f3F000000;
	mul.f32 	%f6, %f3, %f5;
	add.f32 	%f7, %f4, 0fBF000000;
	selp.f32 	%f8, %f6, %f7, %p2;
	add.s64 	%rd15, %rd5, %rd12;
	st.global.f32 	[%rd15], %f8;
	add.s64 	%rd16, %rd16, %rd2;
	setp.lt.u64 	%p3, %rd16, %rd11;
	@%p3 bra 	$L__BB0_2;
$L__BB0_3:
	ret;

}


// ===== COMPILED SASS (sm_100) =====

	.target	sm_100

	.elftype	@"ET_EXEC"


//--------------------- .note.nv.tkinfo           --------------------------
	.section	.note.nv.tkinfo,"",@"SHT_NOTE"
	.sectionflags	@"SHF_NOTE_NV_TKINFO"
	.tkinfo
        /*0018*/ 	.word	0x00000002
        /*0030*/ 	.string	""
        /*0030*/ 	.string	"ptxas"
        /*0030*/ 	.string	"Cuda compilation tools, release 13.0, V13.0.88"
        /*0030*/ 	.string	"Build cuda_13.0.r13.0/compiler.36424714_0"
        /*0030*/ 	.string	"-arch sm_100 -m 64 "



//--------------------- .note.nv.cuinfo           --------------------------
	.section	.note.nv.cuinfo,"",@"SHT_NOTE"
	.sectionflags	@"SHF_NOTE_NV_CUINFO"
        /*0018*/ 	.short	0x0002
        /*001a*/ 	.short	0x0064
        /*001c*/ 	.short	0x0082
	.zero		2


//--------------------- .nv.info                  --------------------------
	.section	.nv.info,"",@"SHT_CUDA_INFO"
	.align	4


	//----- nvinfo : EIATTR_REGCOUNT
	.align		4
        /*0000*/ 	.byte	0x04, 0x2f
        /*0002*/ 	.short	(.L_1 - .L_0)
	.align		4
.L_0:
        /*0004*/ 	.word	index@(_Z17huber_loss_kernelPKfS0_Pfm)
        /*0008*/ 	.word	0x0000000f


	//----- nvinfo : EIATTR_FRAME_SIZE
	.align		4
.L_1:
        /*000c*/ 	.byte	0x04, 0x11
        /*000e*/ 	.short	(.L_3 - .L_2)
	.align		4
.L_2:
        /*0010*/ 	.word	index@(_Z17huber_loss_kernelPKfS0_Pfm)
        /*0014*/ 	.word	0x00000000


	//----- nvinfo : EIATTR_MIN_STACK_SIZE
	.align		4
.L_3:
        /*0018*/ 	.byte	0x04, 0x12
        /*001a*/ 	.short	(.L_5 - .L_4)
	.align		4
.L_4:
        /*001c*/ 	.word	index@(_Z17huber_loss_kernelPKfS0_Pfm)
        /*0020*/ 	.word	0x00000000
.L_5:


//--------------------- .nv.compat                --------------------------
	.section	.nv.compat,"",@"SHT_CUDA_COMPAT_INFO"
	.align	4
        /*0000*/ 	.byte	0x02, 0x09, 0x00, 0x00, 0x02, 0x02, 0x01, 0x00, 0x02, 0x05, 0x05, 0x00, 0x03, 0x07, 0x01, 0x01
        /*0010*/ 	.byte	0x02, 0x03, 0x00, 0x00, 0x02, 0x06, 0x01, 0x00, 0x04, 0x0b, 0x08, 0x00, 0x01, 0x00, 0x00, 0x00
        /*0020*/ 	.byte	0x00, 0x00, 0x00, 0x00


//--------------------- .nv.info._Z17huber_loss_kernelPKfS0_Pfm --------------------------
	.section	.nv.info._Z17huber_loss_kernelPKfS0_Pfm,"",@"SHT_CUDA_INFO"
	.sectionflags	@""
	.align	4


	//----- nvinfo : EIATTR_CUDA_API_VERSION
	.align		4
        /*0000*/ 	.byte	0x04, 0x37
        /*0002*/ 	.short	(.L_7 - .L_6)
.L_6:
        /*0004*/ 	.word	0x00000082


	//----- nvinfo : EIATTR_KPARAM_INFO
	.align		4
.L_7:
        /*0008*/ 	.byte	0x04, 0x17
        /*000a*/ 	.short	(.L_9 - .L_8)
.L_8:
        /*000c*/ 	.word	0x00000000
        /*0010*/ 	.short	0x0003
        /*0012*/ 	.short	0x0018
        /*0014*/ 	.byte	0x00, 0xf0, 0x21, 0x00


	//----- nvinfo : EIATTR_KPARAM_INFO
	.align		4
.L_9:
        /*0018*/ 	.byte	0x04, 0x17
        /*001a*/ 	.short	(.L_11 - .L_10)
.L_10:
        /*001c*/ 	.word	0x00000000
        /*0020*/ 	.short	0x0002
        /*0022*/ 	.short	0x0010
        /*0024*/ 	.byte	0x00, 0xf5, 0x21, 0x00


	//----- nvinfo : EIATTR_KPARAM_INFO
	.align		4
.L_11:
        /*0028*/ 	.byte	0x04, 0x17
        /*002a*/ 	.short	(.L_13 - .L_12)
.L_12:
        /*002c*/ 	.word	0x00000000
        /*0030*/ 	.short	0x0001
        /*0032*/ 	.short	0x0008
        /*0034*/ 	.byte	0x00, 0xf5, 0x21, 0x00


	//----- nvinfo : EIATTR_KPARAM_INFO
	.align		4
.L_13:
        /*0038*/ 	.byte	0x04, 0x17
        /*003a*/ 	.short	(.L_15 - .L_14)
.L_14:
        /*003c*/ 	.word	0x00000000
        /*0040*/ 	.short	0x0000
        /*0042*/ 	.short	0x0000
        /*0044*/ 	.byte	0x00, 0xf5, 0x21, 0x00


	//----- nvinfo : EIATTR_SPARSE_MMA_MASK
	.align		4
.L_15:
        /*0048*/ 	.byte	0x03, 0x50
        /*004a*/ 	.short	0x0000


	//----- nvinfo : EIATTR_MAXREG_COUNT
	.align		4
        /*004c*/ 	.byte	0x03, 0x1b
        /*004e*/ 	.short	0x00ff


	//----- nvinfo : EIATTR_MERCURY_ISA_VERSION
	.align		4
        /*0050*/ 	.byte	0x03, 0x5f
        /*0052*/ 	.short	0x0101


	//----- nvinfo : EIATTR_VRC_CTA_INIT_COUNT
	.align		4
        /*0054*/ 	.byte	0x02, 0x4a
	.zero		1
	.zero		1


	//----- nvinfo : EIATTR_EXIT_INSTR_OFFSETS
	.align		4
        /*0058*/ 	.byte	0x04, 0x1c
        /*005a*/ 	.short	(.L_17 - .L_16)


	//   ....[0]....
.L_16:
        /*005c*/ 	.word	0x000000a0


	//   ....[1]....
        /*0060*/ 	.word	0x00000250


	//----- nvinfo : EIATTR_CRS_STACK_SIZE
	.align		4
.L_17:
        /*0064*/ 	.byte	0x04, 0x1e
        /*0066*/ 	.short	(.L_19 - .L_18)
.L_18:
        /*0068*/ 	.word	0x00000000


	//----- nvinfo : EIATTR_CBANK_PARAM_SIZE
	.align		4
.L_19:
        /*006c*/ 	.byte	0x03, 0x19
        /*006e*/ 	.short	0x0020


	//----- nvinfo : EIATTR_PARAM_CBANK
	.align		4
        /*0070*/ 	.byte	0x04, 0x0a
        /*0072*/ 	.short	(.L_21 - .L_20)
	.align		4
.L_20:
        /*0074*/ 	.word	index@(.nv.constant0._Z17huber_loss_kernelPKfS0_Pfm)
        /*0078*/ 	.short	0x0380
        /*007a*/ 	.short	0x0020


	//----- nvinfo : EIATTR_SW_WAR
	.align		4
.L_21:
        /*007c*/ 	.byte	0x04, 0x36
        /*007e*/ 	.short	(.L_23 - .L_22)
.L_22:
        /*0080*/ 	.word	0x00000008
.L_23:


//--------------------- .nv.callgraph             --------------------------
	.section	.nv.callgraph,"",@"SHT_CUDA_CALLGRAPH"
	.align	4
	.sectionentsize	8
	.align		4
        /*0000*/ 	.word	0x00000000
	.align		4
        /*0004*/ 	.word	0xffffffff
	.align		4
        /*0008*/ 	.word	0x00000000
	.align		4
        /*000c*/ 	.word	0xfffffffe
	.align		4
        /*0010*/ 	.word	0x00000000
	.align		4
        /*0014*/ 	.word	0xfffffffd
	.align		4
        /*0018*/ 	.word	0x00000000
	.align		4
        /*001c*/ 	.word	0xfffffffc


//--------------------- .text._Z17huber_loss_kernelPKfS0_Pfm --------------------------
	.section	.text._Z17huber_loss_kernelPKfS0_Pfm,"ax",@progbits
	.align	128
        .global         _Z17huber_loss_kernelPKfS0_Pfm
        .type           _Z17huber_loss_kernelPKfS0_Pfm,@function
        .size           _Z17huber_loss_kernelPKfS0_Pfm,(.L_x_2 - _Z17huber_loss_kernelPKfS0_Pfm)
        .other          _Z17huber_loss_kernelPKfS0_Pfm,@"STO_CUDA_ENTRY STV_DEFAULT"
_Z17huber_loss_kernelPKfS0_Pfm:
.text._Z17huber_loss_kernelPKfS0_Pfm:
[----:B------:R-:W-:Y:S01]  /*0000*/  LDC R1, c[0x0][0x37c] ;  /* 0x0000df00ff017b82 */ /* 0x000fe20000000800 */
[----:B------:R-:W0:Y:S07]  /*0010*/  S2R R3, SR_TID.X ;  /* 0x0000000000037919 */ /* 0x000e2e0000002100 */
[----:B------:R-:W0:Y:S01]  /*0020*/  S2UR UR4, SR_CTAID.X ;  /* 0x00000000000479c3 */ /* 0x000e220000002500 */
[----:B------:R-:W1:Y:S07]  /*0030*/  LDCU.64 UR6, c[0x0][0x398] ;  /* 0x00007300ff0677ac */ /* 0x000e6e0008000a00 */
[----:B------:R-:W0:Y:S01]  /*0040*/  LDC R8, c[0x0][0x360] ;  /* 0x0000d800ff087b82 */ /* 0x000e220000000800 */
[----:B------:R-:W2:Y:S01]  /*0050*/  LDCU UR5, c[0x0][0x370] ;  /* 0x00006e00ff0577ac */ /* 0x000ea20008000800 */
[----:B0-----:R-:W-:-:S02]  /*0060*/  IMAD R0, R8, UR4, R3 ;  /* 0x0000000408007c24 */ /* 0x001fc4000f8e0203 */
[----:B--2---:R-:W-:-:S03]  /*0070*/  IMAD R8, R8, UR5, RZ ;  /* 0x0000000508087c24 */ /* 0x004fc6000f8e02ff */
[----:B-1----:R-:W-:-:S04]  /*0080*/  ISETP.GE.U32.AND P0, PT, R0, UR6, PT ;  /* 0x0000000600007c0c */ /* 0x002fc8000bf06070 */
[----:B------:R-:W-:-:S13]  /*0090*/  ISETP.GE.U32.AND.EX P0, PT, RZ, UR7, PT, P0 ;  /* 0x00000007ff007c0c */ /* 0x000fda000bf06100 */
[----:B------:R-:W-:Y:S05]  /*00a0*/  @P0 EXIT ;  /* 0x000000000000094d */ /* 0x000fea0003800000 */
[----:B------:R-:W-:Y:S01]  /*00b0*/  IMAD.MOV.U32 R11, RZ, RZ, R0 ;  /* 0x000000ffff0b7224 */ /* 0x000fe200078e0000 */
[----:B------:R-:W0:Y:S01]  /*00c0*/  LDCU.64 UR4, c[0x0][0x358] ;  /* 0x00006b00ff0477ac */ /* 0x000e220008000a00 */
[----:B------:R-:W-:Y:S01]  /*00d0*/  IMAD.MOV.U32 R10, RZ, RZ, RZ ;  /* 0x000000ffff0a7224 */ /* 0x000fe200078e00ff */
[----:B------:R-:W1:Y:S01]  /*00e0*/  LDCU.64 UR12, c[0x0][0x390] ;  /* 0x00007200ff0c77ac */ /* 0x000e620008000a00 */
[----:B------:R-:W2:Y:S05]  /*00f0*/  LDCU.128 UR8, c[0x0][0x380] ;  /* 0x00007000ff0877ac */ /* 0x000eaa0008000c00 */
.L_x_0:
[C---:B------:R-:W-:Y:S01]  /*0100*/  IMAD.SHL.U32 R6, R11.reuse, 0x4, RZ ;  /* 0x000000040b067824 */ /* 0x040fe200078e00ff */
[----:B------:R-:W-:-:S04]  /*0110*/  SHF.L.U64.HI R12, R11, 0x2, R10 ;  /* 0x000000020b0c7819 */ /* 0x000fc8000001020a */
[C---:B--2---:R-:W-:Y:S02]  /*0120*/  IADD3 R4, P1, PT, R6.reuse, UR10, RZ ;  /* 0x0000000a06047c10 */ /* 0x044fe4000ff3e0ff */
[----:B------:R-:W-:Y:S02]  /*0130*/  IADD3 R2, P0, PT, R6, UR8, RZ ;  /* 0x0000000806027c10 */ /* 0x000fe4000ff1e0ff */
[C---:B------:R-:W-:Y:S02]  /*0140*/  IADD3.X R5, PT, PT, R12.reuse, UR11, RZ, P1, !PT ;  /* 0x0000000b0c057c10 */ /* 0x040fe40008ffe4ff */
[----:B------:R-:W-:-:S04]  /*0150*/  IADD3.X R3, PT, PT, R12, UR9, RZ, P0, !PT ;  /* 0x000000090c037c10 */ /* 0x000fc800087fe4ff */
[----:B0-----:R-:W2:Y:S04]  /*0160*/  LDG.E R5, desc[UR4][R4.64] ;  /* 0x0000000404057981 */ /* 0x001ea8000c1e1900 */
[----:B------:R-:W2:Y:S01]  /*0170*/  LDG.E R2, desc[UR4][R2.64] ;  /* 0x0000000402027981 */ /* 0x000ea2000c1e1900 */
[----:B-1----:R-:W-:Y:S01]  /*0180*/  IADD3 R6, P1, PT, R6, UR12, RZ ;  /* 0x0000000c06067c10 */ /* 0x002fe2000ff3e0ff */
[----:B--2---:R-:W-:-:S05]  /*0190*/  FADD R0, R2, -R5 ;  /* 0x8000000502007221 */ /* 0x004fca0000000000 */
[C---:B------:R-:W-:Y:S01]  /*01a0*/  FSETP.GEU.AND P0, PT, |R0|.reuse, 1, PT ;  /* 0x3f8000000000780b */ /* 0x040fe20003f0e200 */
[----:B------:R-:W-:-:S04]  /*01b0*/  FMUL R7, R0, 0.5 ;  /* 0x3f00000000077820 */ /* 0x000fc80000400000 */
[----:B------:R-:W-:Y:S01]  /*01c0*/  FMUL R9, R0, R7 ;  /* 0x0000000700097220 */ /* 0x000fe20000400000 */
[----:B------:R-:W-:-:S07]  /*01d0*/  IADD3.X R7, PT, PT, R12, UR13, RZ, P1, !PT ;  /* 0x0000000d0c077c10 */ /* 0x000fce0008ffe4ff */
[----:B------:R-:W-:Y:S01]  /*01e0*/  @P0 FADD R9, |R0|, -0.5 ;  /* 0xbf00000000090421 */ /* 0x000fe20000000200 */
[----:B------:R-:W-:-:S04]  /*01f0*/  IADD3 R11, P0, PT, R8, R11, RZ ;  /* 0x0000000b080b7210 */ /* 0x000fc80007f1e0ff */
[----:B------:R3:W-:Y:S01]  /*0200*/  STG.E desc[UR4][R6.64], R9 ;  /* 0x0000000906007986 */ /* 0x0007e2000c101904 */
[----:B------:R-:W-:Y:S01]  /*0210*/  IMAD.X R10, RZ, RZ, R10, P0 ;  /* 0x000000ffff0a7224 */ /* 0x000fe200000e060a */
[----:B------:R-:W-:-:S04]  /*0220*/  ISETP.GE.U32.AND P0, PT, R11, UR6, PT ;  /* 0x000000060b007c0c */ /* 0x000fc8000bf06070 */
[----:B------:R-:W-:-:S13]  /*0230*/  ISETP.GE.U32.AND.EX P0, PT, R10, UR7, PT, P0 ;  /* 0x000000070a007c0c */ /* 0x000fda000bf06100 */
[----:B---3--:R-:W-:Y:S05]  /*0240*/  @!P0 BRA `(.L_x_0) ;  /* 0xfffffffc00ac8947 */ /* 0x008fea000383ffff */
[----:B------:R-:W-:Y:S05]  /*0250*/  EXIT ;  /* 0x000000000000794d */ /* 0x000fea0003800000 */
.L_x_1:
[----:B------:R-:W-:-:S00]  /*0260*/  BRA `(.L_x_1) ;  /* 0xfffffffc00fc7947 */ /* 0x000fc0000383ffff */
[----:B------:R-:W-:-:S00]  /*0270*/  NOP ;  /* 0x0000000000007918 */ /* 0x000fc00000000000 */
        /* <DEDUP_REMOVED lines=8> */
.L_x_2:


//--------------------- .nv.shared.reserved.0     --------------------------
	.section	.nv.shared.reserved.0,"aw",@nobits
	.weak		__nv_reservedSMEM_offset_0_alias
	.size		__nv_reservedSMEM_offset_0_alias, 0, 64
	.other		__nv_reservedSMEM_offset_0_alias,@"STO_CUDA_RESERVED_SHARED STV_DEFAULT"
__nv_reservedSMEM_offset_0_alias:
	.zero		0
	.zero		64


//--------------------- .nv.constant0._Z17huber_loss_kernelPKfS0_Pfm --------------------------
	.section	.nv.constant0._Z17huber_loss_kernelPKfS0_Pfm,"a",@progbits
	.sectionflags	@""
	.align	4
.nv.constant0._Z17huber_loss_kernelPKfS0_Pfm:
	.zero		928


//--------------------- SYMBOLS --------------------------

	.type		.nv.reservedSmem.offset0,@object
	.size		.nv.reservedSmem.offset0,0x4
